	.headerflags	@"EF_CUDA_TEXMODE_UNIFIED EF_CUDA_64BIT_ADDRESS EF_CUDA_ACCELERATORS EF_CUDA_SM90 EF_CUDA_VIRTUAL_SM(EF_CUDA_SM90)"
	.elftype	@"ET_EXEC"


//--------------------- .nv.info                  --------------------------
	.section	.nv.info,"",@"SHT_CUDA_INFO"
	.align	4


	//----- nvinfo : EIATTR_REGCOUNT
	.align		4
        /*0000*/ 	.byte	0x04, 0x2f
        /*0002*/ 	.short	(.L_3 - .L_2)
	.align		4
.L_2:
        /*0004*/ 	.word	index@(triton_poi_fused_add_div_exp_mul_neg_sin_sub_1)
        /*0008*/ 	.word	0x0000001e


	//----- nvinfo : EIATTR_MIN_STACK_SIZE
	.align		4
.L_3:
        /*000c*/ 	.byte	0x04, 0x12
        /*000e*/ 	.short	(.L_5 - .L_4)
	.align		4
.L_4:
        /*0010*/ 	.word	index@(triton_poi_fused_add_div_exp_mul_neg_sin_sub_1)
        /*0014*/ 	.word	0x00000020


	//----- nvinfo : EIATTR_FRAME_SIZE
	.align		4
.L_5:
        /*0018*/ 	.byte	0x04, 0x11
        /*001a*/ 	.short	(.L_7 - .L_6)
	.align		4
.L_6:
        /*001c*/ 	.word	index@(triton_poi_fused_add_div_exp_mul_neg_sin_sub_1)
        /*0020*/ 	.word	0x00000020


	//----- nvinfo : EIATTR_MIN_STACK_SIZE
	.align		4
.L_7:
        /*0024*/ 	.byte	0x04, 0x12
        /*0026*/ 	.short	(.L_9 - .L_8)
	.align		4
.L_8:
        /*0028*/ 	.word	index@(triton_poi_fused_add_div_exp_mul_neg_sin_sub_1)
        /*002c*/ 	.word	0x00000020
.L_9:


//--------------------- .nv.info.triton_poi_fused_add_div_exp_mul_neg_sin_sub_1 --------------------------
	.section	.nv.info.triton_poi_fused_add_div_exp_mul_neg_sin_sub_1,"",@"SHT_CUDA_INFO"
	.sectionflags	@""
	.align	4


	//----- nvinfo : EIATTR_CUDA_API_VERSION
	.align		4
        /*0000*/ 	.byte	0x04, 0x37
        /*0002*/ 	.short	(.L_11 - .L_10)
.L_10:
        /*0004*/ 	.word	0x0000007c


	//----- nvinfo : EIATTR_KPARAM_INFO
	.align		4
.L_11:
        /*0008*/ 	.byte	0x04, 0x17
        /*000a*/ 	.short	(.L_13 - .L_12)
.L_12:
        /*000c*/ 	.word	0x00000000
        /*0010*/ 	.short	0x0006
        /*0012*/ 	.short	0x0030
        /*0014*/ 	.byte	0x00, 0xf0, 0x11, 0x00


	//----- nvinfo : EIATTR_KPARAM_INFO
	.align		4
.L_13:
        /*0018*/ 	.byte	0x04, 0x17
        /*001a*/ 	.short	(.L_15 - .L_14)
.L_14:
        /*001c*/ 	.word	0x00000000
        /*0020*/ 	.short	0x0005
        /*0022*/ 	.short	0x0028
        /*0024*/ 	.byte	0x00, 0xf4, 0x21, 0x00


	//----- nvinfo : EIATTR_KPARAM_INFO
	.align		4
.L_15:
        /*0028*/ 	.byte	0x04, 0x17
        /*002a*/ 	.short	(.L_17 - .L_16)
.L_16:
        /*002c*/ 	.word	0x00000000
        /*0030*/ 	.short	0x0004
        /*0032*/ 	.short	0x0020
        /*0034*/ 	.byte	0x00, 0xf4, 0x21, 0x00


	//----- nvinfo : EIATTR_KPARAM_INFO
	.align		4
.L_17:
        /*0038*/ 	.byte	0x04, 0x17
        /*003a*/ 	.short	(.L_19 - .L_18)
.L_18:
        /*003c*/ 	.word	0x00000000
        /*0040*/ 	.short	0x0003
        /*0042*/ 	.short	0x0018
        /*0044*/ 	.byte	0x00, 0xf4, 0x21, 0x00


	//----- nvinfo : EIATTR_KPARAM_INFO
	.align		4
.L_19:
        /*0048*/ 	.byte	0x04, 0x17
        /*004a*/ 	.short	(.L_21 - .L_20)
.L_20:
        /*004c*/ 	.word	0x00000000
        /*0050*/ 	.short	0x0002
        /*0052*/ 	.short	0x0010
        /*0054*/ 	.byte	0x00, 0xf4, 0x21, 0x00


	//----- nvinfo : EIATTR_KPARAM_INFO
	.align		4
.L_21:
        /*0058*/ 	.byte	0x04, 0x17
        /*005a*/ 	.short	(.L_23 - .L_22)
.L_22:
        /*005c*/ 	.word	0x00000000
        /*0060*/ 	.short	0x0001
        /*0062*/ 	.short	0x0008
        /*0064*/ 	.byte	0x00, 0xf4, 0x21, 0x00


	//----- nvinfo : EIATTR_KPARAM_INFO
	.align		4
.L_23:
        /*0068*/ 	.byte	0x04, 0x17
        /*006a*/ 	.short	(.L_25 - .L_24)
.L_24:
        /*006c*/ 	.word	0x00000000
        /*0070*/ 	.short	0x0000
        /*0072*/ 	.short	0x0000
        /*0074*/ 	.byte	0x00, 0xf4, 0x21, 0x00


	//----- nvinfo : EIATTR_SPARSE_MMA_MASK
	.align		4
.L_25:
        /*0078*/ 	.byte	0x03, 0x50
        /*007a*/ 	.short	0x0000


	//----- nvinfo : EIATTR_MAXREG_COUNT
	.align		4
        /*007c*/ 	.byte	0x03, 0x1b
        /*007e*/ 	.short	0x00ff


	//----- nvinfo : EIATTR_EXIT_INSTR_OFFSETS
	.align		4
        /*0080*/ 	.byte	0x04, 0x1c
        /*0082*/ 	.short	(.L_27 - .L_26)


	//   ....[0]....
.L_26:
        /*0084*/ 	.word	0x00000a70


	//   ....[1]....
        /*0088*/ 	.word	0x00000a90


	//----- nvinfo : EIATTR_REQNTID
	.align		4
.L_27:
        /*008c*/ 	.byte	0x04, 0x10
        /*008e*/ 	.short	(.L_29 - .L_28)
.L_28:
        /*0090*/ 	.word	0x00000080
        /*0094*/ 	.word	0x00000001
        /*0098*/ 	.word	0x00000001


	//----- nvinfo : EIATTR_CRS_STACK_SIZE
	.align		4
.L_29:
        /*009c*/ 	.byte	0x04, 0x1e
        /*009e*/ 	.short	(.L_31 - .L_30)
.L_30:
        /*00a0*/ 	.word	0x00000000


	//----- nvinfo : EIATTR_CBANK_PARAM_SIZE
	.align		4
.L_31:
        /*00a4*/ 	.byte	0x03, 0x19
        /*00a6*/ 	.short	0x0034


	//----- nvinfo : EIATTR_PARAM_CBANK
	.align		4
        /*00a8*/ 	.byte	0x04, 0x0a
        /*00aa*/ 	.short	(.L_33 - .L_32)
	.align		4
.L_32:
        /*00ac*/ 	.word	index@(.nv.constant0.triton_poi_fused_add_div_exp_mul_neg_sin_sub_1)
        /*00b0*/ 	.short	0x0210
        /*00b2*/ 	.short	0x0034


	//----- nvinfo : EIATTR_SW_WAR
	.align		4
.L_33:
        /*00b4*/ 	.byte	0x04, 0x36
        /*00b6*/ 	.short	(.L_35 - .L_34)
.L_34:
        /*00b8*/ 	.word	0x00000008
.L_35:


//--------------------- .nv.callgraph             --------------------------
	.section	.nv.callgraph,"",@"SHT_CUDA_CALLGRAPH"
	.align	4
	.sectionentsize	8
	.align		4
        /*0000*/ 	.word	0x00000000
	.align		4
        /*0004*/ 	.word	0xffffffff
	.align		4
        /*0008*/ 	.word	0x00000000
	.align		4
        /*000c*/ 	.word	0xfffffffe
	.align		4
        /*0010*/ 	.word	0x00000000
	.align		4
        /*0014*/ 	.word	0xfffffffd
	.align		4
        /*0018*/ 	.word	0x00000000
	.align		4
        /*001c*/ 	.word	0xfffffffc


//--------------------- .nv.constant4             --------------------------
	.section	.nv.constant4,"a",@progbits
	.align	8
	.align		8
.nv.constant4:
        /*0000*/ 	.dword	_$_str
	.align		8
        /*0008*/ 	.dword	__cudart_i2opi_f


//--------------------- .text.triton_poi_fused_add_div_exp_mul_neg_sin_sub_1 --------------------------
	.section	.text.triton_poi_fused_add_div_exp_mul_neg_sin_sub_1,"ax",@progbits
	.align	128
        .global         triton_poi_fused_add_div_exp_mul_neg_sin_sub_1
        .type           triton_poi_fused_add_div_exp_mul_neg_sin_sub_1,@function
        .size           triton_poi_fused_add_div_exp_mul_neg_sin_sub_1,(.L_x_4 - triton_poi_fused_add_div_exp_mul_neg_sin_sub_1)
        .other          triton_poi_fused_add_div_exp_mul_neg_sin_sub_1,@"STO_CUDA_ENTRY STV_DEFAULT"
triton_poi_fused_add_div_exp_mul_neg_sin_sub_1:
.text.triton_poi_fused_add_div_exp_mul_neg_sin_sub_1:
[----:B------:R-:W0:Y:S01]  /*0000*/  LDC R1, c[0x0][0x28] ;  /* 0x00000a00ff017b82 */ /* 0x000e220000000800 */
[----:B------:R-:W1:Y:S07]  /*0010*/  S2R R8, SR_TID.X ;  /* 0x0000000000087919 */ /* 0x000e6e0000002100 */
[----:B------:R-:W2:Y:S01]  /*0020*/  LDC.64 R12, c[0x0][0x218] ;  /* 0x00008600ff0c7b82 */ /* 0x000ea20000000a00 */
[----:B------:R-:W-:Y:S01]  /*0030*/  HFMA2.MMA R9, -RZ, RZ, 0, 0 ;  /* 0x00000000ff097435 */ /* 0x000fe200000001ff */
[----:B------:R-:W-:Y:S01]  /*0040*/  ULDC.64 UR4, c[0x0][0x208] ;  /* 0x0000820000047ab9 */ /* 0x000fe20000000a00 */
[----:B------:R-:W3:Y:S01]  /*0050*/  S2R R5, SR_CTAID.X ;  /* 0x0000000000057919 */ /* 0x000ee20000002500 */
[----:B0-----:R-:W-:Y:S01]  /*0060*/  VIADD R1, R1, 0xffffffe0 ;  /* 0xffffffe001017836 */ /* 0x001fe20000000000 */
[----:B-1----:R-:W-:-:S02]  /*0070*/  LOP3.LUT R8, R8, 0x7f, RZ, 0xc0, !PT ;  /* 0x0000007f08087812 */ /* 0x002fc400078ec0ff */
[----:B---3--:R-:W-:-:S03]  /*0080*/  SHF.R.S32.HI R7, RZ, 0x18, R5 ;  /* 0x00000018ff077819 */ /* 0x008fc60000011405 */
[----:B------:R-:W-:Y:S02]  /*0090*/  IMAD R8, R5, 0x80, R8 ;  /* 0x0000008005087824 */ /* 0x000fe400078e0208 */
[----:B------:R-:W0:Y:S01]  /*00a0*/  LDC.64 R4, c[0x0][0x220] ;  /* 0x00008800ff047b82 */ /* 0x000e220000000a00 */
[----:B------:R-:W-:Y:S02]  /*00b0*/  SGXT R7, R7, 0x1 ;  /* 0x000000010707781a */ /* 0x000fe40000000200 */
[----:B------:R-:W-:Y:S02]  /*00c0*/  SHF.R.S32.HI R3, RZ, 0x1f, R8 ;  /* 0x0000001fff037819 */ /* 0x000fe40000011408 */
[-C--:B------:R-:W-:Y:S02]  /*00d0*/  LEA.HI R7, R7, R8.reuse, RZ, 0x6 ;  /* 0x0000000807077211 */ /* 0x080fe400078f30ff */
[----:B------:R-:W-:Y:S02]  /*00e0*/  LEA.HI R0, R3, R8, RZ, 0x2 ;  /* 0x0000000803007211 */ /* 0x000fe400078f10ff */
[----:B------:R-:W1:Y:S01]  /*00f0*/  LDC.64 R2, c[0x0][0x238] ;  /* 0x00008e00ff027b82 */ /* 0x000e620000000a00 */
[----:B------:R-:W-:-:S02]  /*0100*/  LOP3.LUT R7, R7, 0xffffffc0, RZ, 0xc0, !PT ;  /* 0xffffffc007077812 */ /* 0x000fc400078ec0ff */
[--C-:B------:R-:W-:Y:S02]  /*0110*/  SHF.R.S32.HI R11, RZ, 0x2, R0.reuse ;  /* 0x00000002ff0b7819 */ /* 0x100fe40000011400 */
[----:B------:R-:W-:Y:S02]  /*0120*/  SHF.R.S32.HI R6, RZ, 0x1f, R0 ;  /* 0x0000001fff067819 */ /* 0x000fe40000011400 */
[----:B------:R-:W-:Y:S01]  /*0130*/  LOP3.LUT R17, R0, 0xfffffffc, RZ, 0xc0, !PT ;  /* 0xfffffffc00117812 */ /* 0x000fe200078ec0ff */
[----:B------:R-:W-:Y:S01]  /*0140*/  IMAD.MOV.U32 R0, RZ, RZ, RZ ;  /* 0x000000ffff007224 */ /* 0x000fe200078e00ff */
[----:B------:R-:W-:Y:S02]  /*0150*/  LEA.HI R6, R6, R11, RZ, 0x4 ;  /* 0x0000000b06067211 */ /* 0x000fe400078f20ff */
[----:B------:R-:W-:Y:S02]  /*0160*/  IADD3 R17, R8, -R17, RZ ;  /* 0x8000001108117210 */ /* 0x000fe40007ffe0ff */
[----:B------:R-:W-:-:S02]  /*0170*/  LOP3.LUT R6, R6, 0xfffffff0, RZ, 0xc0, !PT ;  /* 0xfffffff006067812 */ /* 0x000fc400078ec0ff */
[----:B------:R-:W-:Y:S02]  /*0180*/  ISETP.GE.AND P1, PT, R8, 0x100, PT ;  /* 0x000001000800780c */ /* 0x000fe40003f26270 */
[----:B------:R-:W-:Y:S01]  /*0190*/  IADD3 R11, R7, R11, -R6 ;  /* 0x0000000b070b7210 */ /* 0x000fe20007ffe806 */
[----:B------:R-:W-:-:S04]  /*01a0*/  IMAD.SHL.U32 R7, R17, 0x4, RZ ;  /* 0x0000000411077824 */ /* 0x000fc800078e00ff */
[----:B0-----:R-:W-:Y:S02]  /*01b0*/  IMAD.WIDE R4, R7, 0x4, R4 ;  /* 0x0000000407047825 */ /* 0x001fe400078e0204 */
[----:B------:R-:W0:Y:S02]  /*01c0*/  LDC.64 R6, c[0x0][0x230] ;  /* 0x00008c00ff067b82 */ /* 0x000e240000000a00 */
[----:B-1----:R-:W-:-:S04]  /*01d0*/  IMAD.WIDE R22, R8, 0x4, R2 ;  /* 0x0000000408167825 */ /* 0x002fc800078e0202 */
[----:B------:R-:W-:Y:S01]  /*01e0*/  VIADD R21, R11, 0x10 ;  /* 0x000000100b157836 */ /* 0x000fe20000000000 */
[----:B------:R-:W3:Y:S01]  /*01f0*/  @!P1 LDG.E R9, desc[UR4][R22.64] ;  /* 0x0000000416099981 */ /* 0x000ee2000c1e1900 */
[----:B------:R-:W1:Y:S02]  /*0200*/  LDC.64 R2, c[0x0][0x228] ;  /* 0x00008a00ff027b82 */ /* 0x000e640000000a00 */
[----:B--2---:R-:W-:-:S04]  /*0210*/  IMAD.WIDE R20, R21, 0x4, R12 ;  /* 0x0000000415147825 */ /* 0x004fc800078e020c */
[----:B------:R-:W-:Y:S01]  /*0220*/  IMAD.MOV.U32 R16, RZ, RZ, RZ ;  /* 0x000000ffff107224 */ /* 0x000fe200078e00ff */
[----:B------:R2:W4:Y:S01]  /*0230*/  @!P1 LDG.E.EL R0, desc[UR4][R20.64] ;  /* 0x0000000414009981 */ /* 0x000522000c2e1900 */
[----:B------:R-:W-:Y:S01]  /*0240*/  CS2R R18, SRZ ;  /* 0x0000000000127805 */ /* 0x000fe2000001ff00 */
[C---:B------:R-:W-:Y:S02]  /*0250*/  VIADD R25, R11.reuse, 0x20 ;  /* 0x000000200b197836 */ /* 0x040fe40000000000 */
[--C-:B------:R-:W-:Y:S01]  /*0260*/  IMAD.WIDE R14, R11, 0x4, R12.reuse ;  /* 0x000000040b0e7825 */ /* 0x100fe200078e020c */
[----:B------:R-:W5:Y:S01]  /*0270*/  @!P1 LDG.E.EL R16, desc[UR4][R4.64+0x4] ;  /* 0x0000040404109981 */ /* 0x000f62000c2e1900 */
[----:B------:R-:W-:Y:S02]  /*0280*/  IADD3 R27, R11, 0x30, RZ ;  /* 0x000000300b1b7810 */ /* 0x000fe40007ffe0ff */
[----:B--2---:R-:W-:Y:S01]  /*0290*/  CS2R R20, SRZ ;  /* 0x0000000000147805 */ /* 0x004fe2000001ff00 */
[----:B------:R-:W-:Y:S01]  /*02a0*/  IMAD.WIDE R10, R25, 0x4, R12 ;  /* 0x00000004190a7825 */ /* 0x000fe200078e020c */
[----:B------:R2:W5:Y:S01]  /*02b0*/  @!P1 LDG.E.EL R19, desc[UR4][R14.64] ;  /* 0x000000040e139981 */ /* 0x000562000c2e1900 */
[----:B------:R-:W-:-:S03]  /*02c0*/  CS2R R22, SRZ ;  /* 0x0000000000167805 */ /* 0x000fc6000001ff00 */
[----:B------:R-:W5:Y:S01]  /*02d0*/  @!P1 LDG.E.EL R20, desc[UR4][R4.64] ;  /* 0x0000000404149981 */ /* 0x000f62000c2e1900 */
[----:B------:R-:W-:-:S03]  /*02e0*/  IMAD.WIDE R12, R27, 0x4, R12 ;  /* 0x000000041b0c7825 */ /* 0x000fc600078e020c */
[----:B------:R-:W5:Y:S01]  /*02f0*/  @!P1 LDG.E.EL R18, desc[UR4][R10.64] ;  /* 0x000000040a129981 */ /* 0x000f62000c2e1900 */
[----:B0-----:R-:W-:Y:S01]  /*0300*/  IMAD.WIDE R6, R17, 0x4, R6 ;  /* 0x0000000411067825 */ /* 0x001fe200078e0206 */
[----:B--2---:R-:W-:Y:S02]  /*0310*/  CS2R R14, SRZ ;  /* 0x00000000000e7805 */ /* 0x004fe4000001ff00 */
[----:B------:R-:W2:Y:S01]  /*0320*/  @!P1 LDG.E.EL R21, desc[UR4][R4.64+0x8] ;  /* 0x0000080404159981 */ /* 0x000ea2000c2e1900 */
[----:B-1----:R-:W-:-:S03]  /*0330*/  IMAD.WIDE R24, R8, 0x4, R2 ;  /* 0x0000000408187825 */ /* 0x002fc600078e0202 */
[----:B------:R-:W2:Y:S04]  /*0340*/  @!P1 LDG.E.EL R23, desc[UR4][R12.64] ;  /* 0x000000040c179981 */ /* 0x000ea8000c2e1900 */
[----:B------:R0:W2:Y:S04]  /*0350*/  @!P1 LDG.E.EL R22, desc[UR4][R4.64+0xc] ;  /* 0x00000c0404169981 */ /* 0x0000a8000c2e1900 */
[----:B------:R-:W2:Y:S04]  /*0360*/  @!P1 LDG.E.EL R15, desc[UR4][R6.64] ;  /* 0x00000004060f9981 */ /* 0x000ea8000c2e1900 */
[----:B------:R-:W2:Y:S01]  /*0370*/  @!P1 LDG.E R14, desc[UR4][R24.64] ;  /* 0x00000004180e9981 */ /* 0x000ea2000c1e1900 */
[----:B------:R-:W-:Y:S01]  /*0380*/  BSSY B0, `(.L_x_0) ;  /* 0x0000053000007945 */ /* 0x000fe20003800000 */
[----:B---3--:R-:W-:-:S06]  /*0390*/  FMUL R2, R9, 0.63661974668502807617 ;  /* 0x3f22f98309027820 */ /* 0x008fcc0000400000 */
[----:B------:R-:W1:Y:S01]  /*03a0*/  F2I.FTZ.NTZ R2, R2 ;  /* 0x0000000200027305 */ /* 0x000e620000213100 */
[----:B----4-:R-:W-:Y:S01]  /*03b0*/  FMUL R0, R0, R0 ;  /* 0x0000000000007220 */ /* 0x010fe20000400000 */
[----:B0-----:R-:W-:Y:S01]  /*03c0*/  FADD.FTZ R4, |R9|, -RZ ;  /* 0x800000ff09047221 */ /* 0x001fe20000010200 */
[----:B-----5:R-:W-:-:S04]  /*03d0*/  FMUL R3, R16, R16 ;  /* 0x0000001010037220 */ /* 0x020fc80000400000 */
[----:B------:R-:W-:Y:S01]  /*03e0*/  FSETP.GE.AND P0, PT, R4, 105615, PT ;  /* 0x47ce47800400780b */ /* 0x000fe20003f06000 */
[----:B------:R-:W-:Y:S01]  /*03f0*/  FFMA R19, R19, R19, R0 ;  /* 0x0000001313137223 */ /* 0x000fe20000000000 */
[----:B------:R-:W-:Y:S01]  /*0400*/  FFMA R20, R20, R20, R3 ;  /* 0x0000001414147223 */ /* 0x000fe20000000003 */
[----:B-1----:R-:W-:Y:S02]  /*0410*/  I2FP.F32.S32 R0, R2 ;  /* 0x0000000200007245 */ /* 0x002fe40000201400 */
[----:B------:R-:W-:Y:S01]  /*0420*/  FFMA R18, R18, R18, R19 ;  /* 0x0000001212127223 */ /* 0x000fe20000000013 */
[----:B--2---:R-:W-:-:S03]  /*0430*/  FFMA R21, R21, R21, R20 ;  /* 0x0000001515157223 */ /* 0x004fc60000000014 */
[----:B------:R-:W-:Y:S01]  /*0440*/  FFMA R18, R23, R23, R18 ;  /* 0x0000001717127223 */ /* 0x000fe20000000012 */
[----:B------:R-:W-:Y:S01]  /*0450*/  FFMA R21, R22, R22, R21 ;  /* 0x0000001616157223 */ /* 0x000fe20000000015 */
[----:B------:R-:W-:-:S03]  /*0460*/  FFMA.FTZ R3, R0, -1.5707962512969970703, R9 ;  /* 0xbfc90fda00037823 */ /* 0x000fc60000010009 */
[----:B------:R-:W-:Y:S01]  /*0470*/  FADD R21, R18, R21 ;  /* 0x0000001512157221 */ /* 0x000fe20000000000 */
[----:B------:R-:W-:Y:S01]  /*0480*/  FADD R15, RZ, -R15 ;  /* 0x8000000fff0f7221 */ /* 0x000fe20000000000 */
[C---:B------:R-:W-:Y:S02]  /*0490*/  FFMA.FTZ R3, R0.reuse, -7.5497894158615963534e-08, R3 ;  /* 0xb3a2216800037823 */ /* 0x040fe40000010003 */
[----:B------:R-:W-:Y:S01]  /*04a0*/  FADD R10, R21, -R14 ;  /* 0x8000000e150a7221 */ /* 0x000fe20000000000 */
[----:B------:R-:W-:Y:S01]  /*04b0*/  FMUL R15, R15, 0.5 ;  /* 0x3f0000000f0f7820 */ /* 0x000fe20000400000 */
[----:B------:R-:W-:-:S03]  /*04c0*/  FFMA.FTZ R0, R0, -5.3903029534742383927e-15, R3 ;  /* 0xa7c234c500007823 */ /* 0x000fc60000010003 */
[----:B------:R-:W-:Y:S01]  /*04d0*/  FMUL R10, R10, R15 ;  /* 0x0000000f0a0a7220 */ /* 0x000fe20000400000 */
[----:B------:R-:W-:Y:S06]  /*04e0*/  @!P0 BRA `(.L_x_1) ;  /* 0x0000000000f08947 */ /* 0x000fec0003800000 */
[----:B------:R-:W-:-:S13]  /*04f0*/  FSETP.NEU.AND P0, PT, R4, +INF , PT ;  /* 0x7f8000000400780b */ /* 0x000fda0003f0d000 */
[----:B------:R-:W-:Y:S01]  /*0500*/  @!P0 FMUL.FTZ R0, RZ, R9 ;  /* 0x00000009ff008220 */ /* 0x000fe20000410000 */
[----:B------:R-:W-:Y:S01]  /*0510*/  @!P0 IMAD.MOV.U32 R2, RZ, RZ, RZ ;  /* 0x000000ffff028224 */ /* 0x000fe200078e00ff */
[----:B------:R-:W-:Y:S06]  /*0520*/  @!P0 BRA `(.L_x_1) ;  /* 0x0000000000e08947 */ /* 0x000fec0003800000 */
[----:B------:R-:W-:Y:S01]  /*0530*/  SHF.R.U32.HI R14, RZ, 0x17, R9 ;  /* 0x00000017ff0e7819 */ /* 0x000fe20000011609 */
[----:B------:R-:W-:Y:S01]  /*0540*/  IMAD.SHL.U32 R3, R9, 0x100, RZ ;  /* 0x0000010009037824 */ /* 0x000fe200078e00ff */
[----:B------:R-:W-:Y:S01]  /*0550*/  HFMA2.MMA R11, -RZ, RZ, 0, 0 ;  /* 0x00000000ff0b7435 */ /* 0x000fe200000001ff */
[----:B------:R-:W-:Y:S01]  /*0560*/  MOV R0, RZ ;  /* 0x000000ff00007202 */ /* 0x000fe20000000f00 */
[----:B------:R-:W-:Y:S01]  /*0570*/  IMAD.MOV.U32 R5, RZ, RZ, RZ ;  /* 0x000000ffff057224 */ /* 0x000fe200078e00ff */
[----:B------:R-:W-:Y:S01]  /*0580*/  LOP3.LUT R2, R14, 0xe0, RZ, 0xc0, !PT ;  /* 0x000000e00e027812 */ /* 0x000fe200078ec0ff */
[----:B------:R-:W-:Y:S01]  /*0590*/  ULDC.64 UR6, c[0x4][0x8] ;  /* 0x0100020000067ab9 */ /* 0x000fe20000000a00 */
[----:B------:R-:W-:-:S03]  /*05a0*/  LOP3.LUT R3, R3, 0x80000000, RZ, 0xfc, !PT ;  /* 0x8000000003037812 */ /* 0x000fc600078efcff */
[----:B------:R-:W-:Y:S02]  /*05b0*/  VIADD R4, R2, 0xffffff80 ;  /* 0xffffff8002047836 */ /* 0x000fe40000000000 */
[----:B------:R-:W-:-:S03]  /*05c0*/  IMAD.MOV.U32 R2, RZ, RZ, R1 ;  /* 0x000000ffff027224 */ /* 0x000fc600078e0001 */
[----:B------:R-:W-:-:S07]  /*05d0*/  SHF.R.U32.HI R4, RZ, 0x5, R4 ;  /* 0x00000005ff047819 */ /* 0x000fce0000011604 */
.L_x_2:
[----:B------:R-:W-:-:S04]  /*05e0*/  IADD3 R12, P0, R5, UR6, RZ ;  /* 0x00000006050c7c10 */ /* 0x000fc8000ff1e0ff */
[----:B------:R-:W-:-:S06]  /*05f0*/  IADD3.X R13, R11, UR7, RZ, P0, !PT ;  /* 0x000000070b0d7c10 */ /* 0x000fcc00087fe4ff */
[----:B------:R-:W2:Y:S01]  /*0600*/  LDG.E.CONSTANT R13, desc[UR4][R12.64] ;  /* 0x000000040c0d7981 */ /* 0x000ea2000c1e9900 */
[----:B------:R-:W-:Y:S01]  /*0610*/  IADD3 R5, P2, R5, 0x4, RZ ;  /* 0x0000000405057810 */ /* 0x000fe20007f5e0ff */
[----:B------:R-:W-:Y:S01]  /*0620*/  IMAD.MOV.U32 R6, RZ, RZ, R0 ;  /* 0x000000ffff067224 */ /* 0x000fe200078e0000 */
[----:B------:R-:W-:Y:S02]  /*0630*/  MOV R7, RZ ;  /* 0x000000ff00077202 */ /* 0x000fe40000000f00 */
[----:B------:R-:W-:Y:S01]  /*0640*/  ISETP.NE.U32.AND P0, PT, R5, 0x18, PT ;  /* 0x000000180500780c */ /* 0x000fe20003f05070 */
[----:B------:R-:W-:-:S05]  /*0650*/  IMAD.X R11, RZ, RZ, R11, P2 ;  /* 0x000000ffff0b7224 */ /* 0x000fca00010e060b */
[----:B------:R-:W-:Y:S01]  /*0660*/  ISETP.NE.AND.EX P0, PT, R11, RZ, PT, P0 ;  /* 0x000000ff0b00720c */ /* 0x000fe20003f05300 */
[----:B--2---:R-:W-:-:S04]  /*0670*/  IMAD.WIDE.U32 R6, R3, R13, R6 ;  /* 0x0000000d03067225 */ /* 0x004fc800078e0006 */
[----:B------:R-:W-:Y:S01]  /*0680*/  IMAD.MOV.U32 R0, RZ, RZ, R7 ;  /* 0x000000ffff007224 */ /* 0x000fe200078e0007 */
[----:B------:R0:W-:Y:S02]  /*0690*/  STL [R2], R6 ;  /* 0x0000000602007387 */ /* 0x0001e40000100800 */
[----:B0-----:R-:W-:-:S05]  /*06a0*/  IADD3 R2, R2, 0x4, RZ ;  /* 0x0000000402027810 */ /* 0x001fca0007ffe0ff */
[----:B------:R-:W-:Y:S05]  /*06b0*/  @P0 BRA `(.L_x_2) ;  /* 0xfffffffc00c80947 */ /* 0x000fea000383ffff */
[----:B------:R-:W-:Y:S01]  /*06c0*/  LOP3.LUT P0, R6, R14, 0x1f, RZ, 0xc0, !PT ;  /* 0x0000001f0e067812 */ /* 0x000fe2000780c0ff */
[----:B------:R-:W-:Y:S01]  /*06d0*/  IMAD R11, R4, -0x4, R1 ;  /* 0xfffffffc040b7824 */ /* 0x000fe200078e0201 */
[----:B------:R0:W-:Y:S04]  /*06e0*/  STL [R1+0x18], R0 ;  /* 0x0000180001007387 */ /* 0x0001e80000100800 */
[----:B------:R-:W2:Y:S04]  /*06f0*/  LDL R2, [R11+0x18] ;  /* 0x000018000b027983 */ /* 0x000ea80000100800 */
[----:B------:R-:W3:Y:S04]  /*0700*/  LDL R3, [R11+0x14] ;  /* 0x000014000b037983 */ /* 0x000ee80000100800 */
[----:B------:R-:W4:Y:S01]  /*0710*/  @P0 LDL R7, [R11+0x10] ;  /* 0x000010000b070983 */ /* 0x000f220000100800 */
[----:B------:R-:W-:Y:S01]  /*0720*/  @P0 IADD3 R4, -R6, 0x20, RZ ;  /* 0x0000002006040810 */ /* 0x000fe20007ffe1ff */
[----:B------:R-:W-:Y:S01]  /*0730*/  UMOV UR6, 0x54442d19 ;  /* 0x54442d1900067882 */ /* 0x000fe20000000000 */
[----:B------:R-:W-:Y:S01]  /*0740*/  UMOV UR7, 0x3bf921fb ;  /* 0x3bf921fb00077882 */ /* 0x000fe20000000000 */
[----:B--2---:R-:W-:-:S02]  /*0750*/  @P0 SHF.L.U32 R5, R2, R6, RZ ;  /* 0x0000000602050219 */ /* 0x004fc400000006ff */
[----:B---3--:R-:W-:Y:S02]  /*0760*/  @P0 SHF.L.U32 R6, R3, R6, RZ ;  /* 0x0000000603060219 */ /* 0x008fe400000006ff */
[-C--:B----4-:R-:W-:Y:S02]  /*0770*/  @P0 SHF.R.U32.HI R7, RZ, R4.reuse, R7 ;  /* 0x00000004ff070219 */ /* 0x090fe40000011607 */
[----:B------:R-:W-:-:S03]  /*0780*/  @P0 SHF.R.U32.HI R4, RZ, R4, R3 ;  /* 0x00000004ff040219 */ /* 0x000fc60000011603 */
[----:B------:R-:W-:Y:S02]  /*0790*/  @P0 IMAD.IADD R3, R6, 0x1, R7 ;  /* 0x0000000106030824 */ /* 0x000fe400078e0207 */
[----:B------:R-:W-:-:S05]  /*07a0*/  @P0 IMAD.IADD R2, R5, 0x1, R4 ;  /* 0x0000000105020824 */ /* 0x000fca00078e0204 */
[C---:B0-----:R-:W-:Y:S02]  /*07b0*/  SHF.L.W.U32.HI R0, R3.reuse, 0x2, R2 ;  /* 0x0000000203007819 */ /* 0x041fe40000010e02 */
[----:B------:R-:W-:Y:S02]  /*07c0*/  SHF.L.U32 R3, R3, 0x2, RZ ;  /* 0x0000000203037819 */ /* 0x000fe400000006ff */
[----:B------:R-:W-:-:S04]  /*07d0*/  SHF.R.S32.HI R4, RZ, 0x1f, R0 ;  /* 0x0000001fff047819 */ /* 0x000fc80000011400 */
[C---:B------:R-:W-:Y:S02]  /*07e0*/  LOP3.LUT R6, R4.reuse, R3, RZ, 0x3c, !PT ;  /* 0x0000000304067212 */ /* 0x040fe400078e3cff */
[----:B------:R-:W-:-:S04]  /*07f0*/  LOP3.LUT R7, R4, R0, RZ, 0x3c, !PT ;  /* 0x0000000004077212 */ /* 0x000fc800078e3cff */
[----:B------:R-:W0:Y:S01]  /*0800*/  I2F.F64.S64 R4, R6 ;  /* 0x0000000600047312 */ /* 0x000e220000301c00 */
[----:B------:R-:W-:Y:S02]  /*0810*/  ISETP.GE.AND P0, PT, R9, RZ, PT ;  /* 0x000000ff0900720c */ /* 0x000fe40003f06270 */
[----:B------:R-:W-:Y:S01]  /*0820*/  SHF.R.U32.HI R2, RZ, 0x1e, R2 ;  /* 0x0000001eff027819 */ /* 0x000fe20000011602 */
[----:B0-----:R-:W-:-:S03]  /*0830*/  DMUL R4, R4, UR6 ;  /* 0x0000000604047c28 */ /* 0x001fc60008000000 */
[C---:B------:R-:W-:Y:S02]  /*0840*/  LEA.HI R2, R0.reuse, R2, RZ, 0x1 ;  /* 0x0000000200027211 */ /* 0x040fe400078f08ff */
[----:B------:R-:W-:-:S05]  /*0850*/  LOP3.LUT R9, R0, R9, RZ, 0x3c, !PT ;  /* 0x0000000900097212 */ /* 0x000fca00078e3cff */
[----:B------:R-:W0:Y:S01]  /*0860*/  F2F.F32.F64 R4, R4 ;  /* 0x0000000400047310 */ /* 0x000e220000301000 */
[----:B------:R-:W-:Y:S01]  /*0870*/  IMAD.MOV R0, RZ, RZ, -R2 ;  /* 0x000000ffff007224 */ /* 0x000fe200078e0a02 */
[----:B------:R-:W-:-:S03]  /*0880*/  ISETP.GE.AND P2, PT, R9, RZ, PT ;  /* 0x000000ff0900720c */ /* 0x000fc60003f46270 */
[----:B------:R-:W-:Y:S01]  /*0890*/  @!P0 IMAD.MOV.U32 R2, RZ, RZ, R0 ;  /* 0x000000ffff028224 */ /* 0x000fe200078e0000 */
[----:B0-----:R-:W-:-:S09]  /*08a0*/  FSEL R0, -R4, R4, !P2 ;  /* 0x0000000404007208 */ /* 0x001fd20005000100 */
.L_x_1:
[----:B------:R-:W-:Y:S05]  /*08b0*/  BSYNC B0 ;  /* 0x0000000000007941 */ /* 0x000fea0003800000 */
.L_x_0:
[----:B------:R-:W-:Y:S01]  /*08c0*/  LOP3.LUT R3, R2, 0x1, RZ, 0xc0, !PT ;  /* 0x0000000102037812 */ /* 0x000fe200078ec0ff */
[----:B------:R-:W-:Y:S01]  /*08d0*/  FMUL R10, R10, 1.4426950216293334961 ;  /* 0x3fb8aa3b0a0a7820 */ /* 0x000fe20000400000 */
[----:B------:R-:W-:Y:S01]  /*08e0*/  FMUL.FTZ R9, R0, R0 ;  /* 0x0000000000097220 */ /* 0x000fe20000410000 */
[----:B------:R-:W-:Y:S01]  /*08f0*/  HFMA2.MMA R5, -RZ, RZ, -1.541015625, -0.052001953125 ;  /* 0xbe2aaaa8ff057435 */ /* 0x000fe200000001ff */
[----:B------:R-:W-:Y:S01]  /*0900*/  ISETP.NE.U32.AND P2, PT, R3, 0x1, PT ;  /* 0x000000010300780c */ /* 0x000fe20003f45070 */
[----:B------:R-:W-:Y:S01]  /*0910*/  IMAD.MOV.U32 R4, RZ, RZ, 0x3c0885e4 ;  /* 0x3c0885e4ff047424 */ /* 0x000fe200078e00ff */
[----:B------:R-:W-:Y:S01]  /*0920*/  FSETP.GEU.AND P0, PT, R10, -126, PT ;  /* 0xc2fc00000a00780b */ /* 0x000fe20003f0e000 */
[----:B------:R-:W-:Y:S01]  /*0930*/  ULDC.64 UR6, c[0x0][0x210] ;  /* 0x0000840000067ab9 */ /* 0x000fe20000000a00 */
[----:B------:R-:W-:Y:S02]  /*0940*/  MOV R3, 0xb94d4153 ;  /* 0xb94d415300037802 */ /* 0x000fe40000000f00 */
[----:B------:R-:W-:-:S07]  /*0950*/  FSEL R0, R0, 1, P2 ;  /* 0x3f80000000007808 */ /* 0x000fce0001000000 */
[----:B------:R-:W-:Y:S01]  /*0960*/  @!P2 IMAD.MOV.U32 R6, RZ, RZ, 0x37cbac00 ;  /* 0x37cbac00ff06a424 */ /* 0x000fe200078e00ff */
[----:B------:R-:W-:Y:S01]  /*0970*/  @!P2 MOV R5, 0xbeffffff ;  /* 0xbeffffff0005a802 */ /* 0x000fe20000000f00 */
[----:B------:R-:W-:Y:S01]  /*0980*/  @!P0 FMUL R10, R10, 0.5 ;  /* 0x3f0000000a0a8820 */ /* 0x000fe20000400000 */
[----:B------:R-:W-:Y:S02]  /*0990*/  @!P2 IMAD.MOV.U32 R4, RZ, RZ, 0x3d2aaabb ;  /* 0x3d2aaabbff04a424 */ /* 0x000fe400078e00ff */
[C---:B------:R-:W-:Y:S01]  /*09a0*/  @!P2 FFMA.FTZ R3, R9.reuse, R6, -0.0013887860113754868507 ;  /* 0xbab607ed0903a423 */ /* 0x040fe20000010006 */
[----:B------:R-:W-:Y:S01]  /*09b0*/  LOP3.LUT P2, RZ, R2, 0x2, RZ, 0xc0, !PT ;  /* 0x0000000202ff7812 */ /* 0x000fe2000784c0ff */
[----:B------:R-:W0:Y:S01]  /*09c0*/  MUFU.EX2 R7, R10 ;  /* 0x0000000a00077308 */ /* 0x000e220000000800 */
[----:B------:R-:W-:Y:S01]  /*09d0*/  LEA R2, P3, R8, UR6, 0x2 ;  /* 0x0000000608027c11 */ /* 0x000fe2000f8610ff */
[----:B------:R-:W-:Y:S01]  /*09e0*/  FFMA.FTZ R4, R9, R3, R4 ;  /* 0x0000000309047223 */ /* 0x000fe20000010004 */
[----:B------:R-:W-:-:S03]  /*09f0*/  SHF.R.S32.HI R3, RZ, 0x1f, R8 ;  /* 0x0000001fff037819 */ /* 0x000fc60000011408 */
[C---:B------:R-:W-:Y:S01]  /*0a00*/  FFMA.FTZ R5, R9.reuse, R4, R5 ;  /* 0x0000000409057223 */ /* 0x040fe20000010005 */
[----:B------:R-:W-:Y:S01]  /*0a10*/  FFMA.FTZ R9, R9, R0, RZ ;  /* 0x0000000009097223 */ /* 0x000fe200000100ff */
[----:B------:R-:W-:-:S03]  /*0a20*/  LEA.HI.X R3, R8, UR7, R3, 0x2, P3 ;  /* 0x0000000708037c11 */ /* 0x000fc600098f1403 */
[----:B------:R-:W-:Y:S01]  /*0a30*/  FFMA.FTZ R0, R9, R5, R0 ;  /* 0x0000000509007223 */ /* 0x000fe20000010000 */
[----:B0-----:R-:W-:-:S03]  /*0a40*/  @!P0 FMUL R7, R7, R7 ;  /* 0x0000000707078220 */ /* 0x001fc60000400000 */
[----:B------:R-:W-:-:S04]  /*0a50*/  @P2 FFMA.FTZ R0, R0, -1, RZ ;  /* 0xbf80000000002823 */ /* 0x000fc800000100ff */
[----:B------:R-:W-:Y:S01]  /*0a60*/  FMUL R7, R7, R0 ;  /* 0x0000000007077220 */ /* 0x000fe20000400000 */
[----:B------:R-:W-:Y:S06]  /*0a70*/  @P1 EXIT ;  /* 0x000000000000194d */ /* 0x000fec0003800000 */
[----:B------:R-:W-:Y:S01]  /*0a80*/  STG.E desc[UR4][R2.64], R7 ;  /* 0x0000000702007986 */ /* 0x000fe2000c101904 */
[----:B------:R-:W-:Y:S05]  /*0a90*/  EXIT ;  /* 0x000000000000794d */ /* 0x000fea0003800000 */
.L_x_3:
[----:B------:R-:W-:-:S00]  /*0aa0*/  BRA `(.L_x_3) ;  /* 0xfffffffc00fc7947 */ /* 0x000fc0000383ffff */
[----:B------:R-:W-:-:S00]  /*0ab0*/  NOP ;  /* 0x0000000000007918 */ /* 0x000fc00000000000 */
        /* <DEDUP_REMOVED lines=12> */
.L_x_4:


//--------------------- .nv.global.init           --------------------------
	.section	.nv.global.init,"aw",@progbits
	.align	4
.nv.global.init:
	.type		__cudart_i2opi_f,@object
	.size		__cudart_i2opi_f,(_$_str - __cudart_i2opi_f)
__cudart_i2opi_f:
        /*0000*/ 	.byte	0x41, 0x90, 0x43, 0x3c, 0x99, 0x95, 0x62, 0xdb, 0xc0, 0xdd, 0x34, 0xf5, 0xd1, 0x57, 0x27, 0xfc
        /*0010*/ 	.byte	0x29, 0x15, 0x44, 0x4e, 0x6e, 0x83, 0xf9, 0xa2
	.type		_$_str,@object
	.size		_$_str,(.L_0 - _$_str)
_$_str:
        /*0018*/ 	.byte	0x5f, 0x5f, 0x43, 0x55, 0x44, 0x41, 0x5f, 0x46, 0x54, 0x5a, 0x00
.L_0:


//--------------------- .nv.constant0.triton_poi_fused_add_div_exp_mul_neg_sin_sub_1 --------------------------
	.section	.nv.constant0.triton_poi_fused_add_div_exp_mul_neg_sin_sub_1,"a",@progbits
	.sectionflags	@""
	.align	4
.nv.constant0.triton_poi_fused_add_div_exp_mul_neg_sin_sub_1:
	.zero		580
